//
// Generated by NVIDIA NVVM Compiler
//
// Compiler Build ID: CL-36424714
// Cuda compilation tools, release 13.0, V13.0.88
// Based on NVVM 20.0.0
//

.version 9.0
.target sm_100
.address_size 64

	// .globl	_Z17sumArraysOnDevicePfS_S_i

.visible .entry _Z17sumArraysOnDevicePfS_S_i(
	.param .u64 .ptr .align 1 _Z17sumArraysOnDevicePfS_S_i_param_0,
	.param .u64 .ptr .align 1 _Z17sumArraysOnDevicePfS_S_i_param_1,
	.param .u64 .ptr .align 1 _Z17sumArraysOnDevicePfS_S_i_param_2,
	.param .u32 _Z17sumArraysOnDevicePfS_S_i_param_3
)
{
	.reg .pred 	%p<2>;
	.reg .b32 	%r<6>;
	.reg .b32 	%f<4>;
	.reg .b64 	%rd<11>;

	ld.param.u64 	%rd1, [_Z17sumArraysOnDevicePfS_S_i_param_0];
	ld.param.u64 	%rd2, [_Z17sumArraysOnDevicePfS_S_i_param_1];
	ld.param.u64 	%rd3, [_Z17sumArraysOnDevicePfS_S_i_param_2];
	ld.param.u32 	%r2, [_Z17sumArraysOnDevicePfS_S_i_param_3];
	mov.u32 	%r3, %ctaid.x;
	mov.u32 	%r4, %ntid.x;
	mov.u32 	%r5, %tid.x;
	mad.lo.s32 	%r1, %r3, %r4, %r5;
	setp.ge.s32 	%p1, %r1, %r2;
	@%p1 bra 	$L__BB0_2;
	cvta.to.global.u64 	%rd4, %rd1;
	cvta.to.global.u64 	%rd5, %rd2;
	cvta.to.global.u64 	%rd6, %rd3;
	mul.wide.s32 	%rd7, %r1, 4;
	add.s64 	%rd8, %rd4, %rd7;
	ld.global.f32 	%f1, [%rd8];
	add.s64 	%rd9, %rd5, %rd7;
	ld.global.f32 	%f2, [%rd9];
	add.f32 	%f3, %f1, %f2;
	add.s64 	%rd10, %rd6, %rd7;
	st.global.f32 	[%rd10], %f3;
$L__BB0_2:
	ret;

}


// ===== COMPILED SASS (sm_100) =====

	.target	sm_100

	.elftype	@"ET_EXEC"


//--------------------- .note.nv.tkinfo           --------------------------
	.section	.note.nv.tkinfo,"",@"SHT_NOTE"
	.sectionflags	@"SHF_NOTE_NV_TKINFO"
	.tkinfo
        /*0018*/ 	.word	0x00000002
        /*0030*/ 	.string	""
        /*0030*/ 	.string	"ptxas"
        /*0030*/ 	.string	"Cuda compilation tools, release 13.0, V13.0.88"
        /*0030*/ 	.string	"Build cuda_13.0.r13.0/compiler.36424714_0"
        /*0030*/ 	.string	"-arch sm_100 -m 64 "



//--------------------- .note.nv.cuinfo           --------------------------
	.section	.note.nv.cuinfo,"",@"SHT_NOTE"
	.sectionflags	@"SHF_NOTE_NV_CUINFO"
        /*0018*/ 	.short	0x0002
        /*001a*/ 	.short	0x0064
        /*001c*/ 	.short	0x0082
	.zero		2


//--------------------- .nv.info                  --------------------------
	.section	.nv.info,"",@"SHT_CUDA_INFO"
	.align	4


	//----- nvinfo : EIATTR_REGCOUNT
	.align		4
        /*0000*/ 	.byte	0x04, 0x2f
        /*0002*/ 	.short	(.L_1 - .L_0)
	.align		4
.L_0:
        /*0004*/ 	.word	index@(_Z17sumArraysOnDevicePfS_S_i)
        /*0008*/ 	.word	0x0000000c


	//----- nvinfo : EIATTR_FRAME_SIZE
	.align		4
.L_1:
        /*000c*/ 	.byte	0x04, 0x11
        /*000e*/ 	.short	(.L_3 - .L_2)
	.align		4
.L_2:
        /*0010*/ 	.word	index@(_Z17sumArraysOnDevicePfS_S_i)
        /*0014*/ 	.word	0x00000000


	//----- nvinfo : EIATTR_MIN_STACK_SIZE
	.align		4
.L_3:
        /*0018*/ 	.byte	0x04, 0x12
        /*001a*/ 	.short	(.L_5 - .L_4)
	.align		4
.L_4:
        /*001c*/ 	.word	index@(_Z17sumArraysOnDevicePfS_S_i)
        /*0020*/ 	.word	0x00000000
.L_5:


//--------------------- .nv.compat                --------------------------
	.section	.nv.compat,"",@"SHT_CUDA_COMPAT_INFO"
	.align	4
        /*0000*/ 	.byte	0x02, 0x09, 0x00, 0x00, 0x02, 0x02, 0x01, 0x00, 0x02, 0x05, 0x05, 0x00, 0x03, 0x07, 0x01, 0x01
        /*0010*/ 	.byte	0x02, 0x03, 0x00, 0x00, 0x02, 0x06, 0x01, 0x00, 0x04, 0x0b, 0x08, 0x00, 0x09, 0x00, 0x00, 0x00
        /*0020*/ 	.byte	0x00, 0x00, 0x00, 0x00


//--------------------- .nv.info._Z17sumArraysOnDevicePfS_S_i --------------------------
	.section	.nv.info._Z17sumArraysOnDevicePfS_S_i,"",@"SHT_CUDA_INFO"
	.sectionflags	@""
	.align	4


	//----- nvinfo : EIATTR_CUDA_API_VERSION
	.align		4
        /*0000*/ 	.byte	0x04, 0x37
        /*0002*/ 	.short	(.L_7 - .L_6)
.L_6:
        /*0004*/ 	.word	0x00000082


	//----- nvinfo : EIATTR_KPARAM_INFO
	.align		4
.L_7:
        /*0008*/ 	.byte	0x04, 0x17
        /*000a*/ 	.short	(.L_9 - .L_8)
.L_8:
        /*000c*/ 	.word	0x00000000
        /*0010*/ 	.short	0x0003
        /*0012*/ 	.short	0x0018
        /*0014*/ 	.byte	0x00, 0xf0, 0x11, 0x00


	//----- nvinfo : EIATTR_KPARAM_INFO
	.align		4
.L_9:
        /*0018*/ 	.byte	0x04, 0x17
        /*001a*/ 	.short	(.L_11 - .L_10)
.L_10:
        /*001c*/ 	.word	0x00000000
        /*0020*/ 	.short	0x0002
        /*0022*/ 	.short	0x0010
        /*0024*/ 	.byte	0x00, 0xf5, 0x21, 0x00


	//----- nvinfo : EIATTR_KPARAM_INFO
	.align		4
.L_11:
        /*0028*/ 	.byte	0x04, 0x17
        /*002a*/ 	.short	(.L_13 - .L_12)
.L_12:
        /*002c*/ 	.word	0x00000000
        /*0030*/ 	.short	0x0001
        /*0032*/ 	.short	0x0008
        /*0034*/ 	.byte	0x00, 0xf5, 0x21, 0x00


	//----- nvinfo : EIATTR_KPARAM_INFO
	.align		4
.L_13:
        /*0038*/ 	.byte	0x04, 0x17
        /*003a*/ 	.short	(.L_15 - .L_14)
.L_14:
        /*003c*/ 	.word	0x00000000
        /*0040*/ 	.short	0x0000
        /*0042*/ 	.short	0x0000
        /*0044*/ 	.byte	0x00, 0xf5, 0x21, 0x00


	//----- nvinfo : EIATTR_SPARSE_MMA_MASK
	.align		4
.L_15:
        /*0048*/ 	.byte	0x03, 0x50
        /*004a*/ 	.short	0x0000


	//----- nvinfo : EIATTR_MAXREG_COUNT
	.align		4
        /*004c*/ 	.byte	0x03, 0x1b
        /*004e*/ 	.short	0x00ff


	//----- nvinfo : EIATTR_MERCURY_ISA_VERSION
	.align		4
        /*0050*/ 	.byte	0x03, 0x5f
        /*0052*/ 	.short	0x0101


	//----- nvinfo : EIATTR_VRC_CTA_INIT_COUNT
	.align		4
        /*0054*/ 	.byte	0x02, 0x4a
	.zero		1
	.zero		1


	//----- nvinfo : EIATTR_EXIT_INSTR_OFFSETS
	.align		4
        /*0058*/ 	.byte	0x04, 0x1c
        /*005a*/ 	.short	(.L_17 - .L_16)


	//   ....[0]....
.L_16:
        /*005c*/ 	.word	0x00000070


	//   ....[1]....
        /*0060*/ 	.word	0x00000130


	//----- nvinfo : EIATTR_CBANK_PARAM_SIZE
	.align		4
.L_17:
        /*0064*/ 	.byte	0x03, 0x19
        /*0066*/ 	.short	0x001c


	//----- nvinfo : EIATTR_PARAM_CBANK
	.align		4
        /*0068*/ 	.byte	0x04, 0x0a
        /*006a*/ 	.short	(.L_19 - .L_18)
	.align		4
.L_18:
        /*006c*/ 	.word	index@(.nv.constant0._Z17sumArraysOnDevicePfS_S_i)
        /*0070*/ 	.short	0x0380
        /*0072*/ 	.short	0x001c


	//----- nvinfo : EIATTR_SW_WAR
	.align		4
.L_19:
        /*0074*/ 	.byte	0x04, 0x36
        /*0076*/ 	.short	(.L_21 - .L_20)
.L_20:
        /*0078*/ 	.word	0x00000008
.L_21:


//--------------------- .nv.callgraph             --------------------------
	.section	.nv.callgraph,"",@"SHT_CUDA_CALLGRAPH"
	.align	4
	.sectionentsize	8
	.align		4
        /*0000*/ 	.word	0x00000000
	.align		4
        /*0004*/ 	.word	0xffffffff
	.align		4
        /*0008*/ 	.word	0x00000000
	.align		4
        /*000c*/ 	.word	0xfffffffe
	.align		4
        /*0010*/ 	.word	0x00000000
	.align		4
        /*0014*/ 	.word	0xfffffffd
	.align		4
        /*0018*/ 	.word	0x00000000
	.align		4
        /*001c*/ 	.word	0xfffffffc


//--------------------- .text._Z17sumArraysOnDevicePfS_S_i --------------------------
	.section	.text._Z17sumArraysOnDevicePfS_S_i,"ax",@progbits
	.align	128
        .global         _Z17sumArraysOnDevicePfS_S_i
        .type           _Z17sumArraysOnDevicePfS_S_i,@function
        .size           _Z17sumArraysOnDevicePfS_S_i,(.L_x_1 - _Z17sumArraysOnDevicePfS_S_i)
        .other          _Z17sumArraysOnDevicePfS_S_i,@"STO_CUDA_ENTRY STV_DEFAULT"
_Z17sumArraysOnDevicePfS_S_i:
.text._Z17sumArraysOnDevicePfS_S_i:
[----:B------:R-:W-:Y:S01]  /*0000*/  LDC R1, c[0x0][0x37c] ;  /* 0x0000df00ff017b82 */ /* 0x000fe20000000800 */
[----:B------:R-:W0:Y:S07]  /*0010*/  S2R R0, SR_TID.X ;  /* 0x0000000000007919 */ /* 0x000e2e0000002100 */
[----:B------:R-:W0:Y:S01]  /*0020*/  S2UR UR4, SR_CTAID.X ;  /* 0x00000000000479c3 */ /* 0x000e220000002500 */
[----:B------:R-:W1:Y:S07]  /*0030*/  LDCU UR5, c[0x0][0x398] ;  /* 0x00007300ff0577ac */ /* 0x000e6e0008000800 */
[----:B------:R-:W0:Y:S02]  /*0040*/  LDC R9, c[0x0][0x360] ;  /* 0x0000d800ff097b82 */ /* 0x000e240000000800 */
[----:B0-----:R-:W-:-:S05]  /*0050*/  IMAD R9, R9, UR4, R0 ;  /* 0x0000000409097c24 */ /* 0x001fca000f8e0200 */
[----:B-1----:R-:W-:-:S13]  /*0060*/  ISETP.GE.AND P0, PT, R9, UR5, PT ;  /* 0x0000000509007c0c */ /* 0x002fda000bf06270 */
[----:B------:R-:W-:Y:S05]  /*0070*/  @P0 EXIT ;  /* 0x000000000000094d */ /* 0x000fea0003800000 */
[----:B------:R-:W0:Y:S01]  /*0080*/  LDC.64 R2, c[0x0][0x380] ;  /* 0x0000e000ff027b82 */ /* 0x000e220000000a00 */
[----:B------:R-:W1:Y:S07]  /*0090*/  LDCU.64 UR4, c[0x0][0x358] ;  /* 0x00006b00ff0477ac */ /* 0x000e6e0008000a00 */
[----:B------:R-:W2:Y:S08]  /*00a0*/  LDC.64 R4, c[0x0][0x388] ;  /* 0x0000e200ff047b82 */ /* 0x000eb00000000a00 */
[----:B------:R-:W3:Y:S01]  /*00b0*/  LDC.64 R6, c[0x0][0x390] ;  /* 0x0000e400ff067b82 */ /* 0x000ee20000000a00 */
[----:B0-----:R-:W-:-:S06]  /*00c0*/  IMAD.WIDE R2, R9, 0x4, R2 ;  /* 0x0000000409027825 */ /* 0x001fcc00078e0202 */
[----:B-1----:R-:W4:Y:S01]  /*00d0*/  LDG.E R2, desc[UR4][R2.64] ;  /* 0x0000000402027981 */ /* 0x002f22000c1e1900 */
[----:B--2---:R-:W-:-:S06]  /*00e0*/  IMAD.WIDE R4, R9, 0x4, R4 ;  /* 0x0000000409047825 */ /* 0x004fcc00078e0204 */
[----:B------:R-:W4:Y:S01]  /*00f0*/  LDG.E R5, desc[UR4][R4.64] ;  /* 0x0000000404057981 */ /* 0x000f22000c1e1900 */
[----:B---3--:R-:W-:-:S04]  /*0100*/  IMAD.WIDE R6, R9, 0x4, R6 ;  /* 0x0000000409067825 */ /* 0x008fc800078e0206 */
[----:B----4-:R-:W-:-:S05]  /*0110*/  FADD R9, R2, R5 ;  /* 0x0000000502097221 */ /* 0x010fca0000000000 */
[----:B------:R-:W-:Y:S01]  /*0120*/  STG.E desc[UR4][R6.64], R9 ;  /* 0x0000000906007986 */ /* 0x000fe2000c101904 */
[----:B------:R-:W-:Y:S05]  /*0130*/  EXIT ;  /* 0x000000000000794d */ /* 0x000fea0003800000 */
.L_x_0:
[----:B------:R-:W-:-:S00]  /*0140*/  BRA `(.L_x_0) ;  /* 0xfffffffc00fc7947 */ /* 0x000fc0000383ffff */
[----:B------:R-:W-:-:S00]  /*0150*/  NOP ;  /* 0x0000000000007918 */ /* 0x000fc00000000000 */
        /* <DEDUP_REMOVED lines=10> */
.L_x_1:


//--------------------- .nv.shared.reserved.0     --------------------------
	.section	.nv.shared.reserved.0,"aw",@nobits
	.weak		__nv_reservedSMEM_offset_0_alias
	.size		__nv_reservedSMEM_offset_0_alias, 0, 64
	.other		__nv_reservedSMEM_offset_0_alias,@"STO_CUDA_RESERVED_SHARED STV_DEFAULT"
__nv_reservedSMEM_offset_0_alias:
	.zero		0
	.zero		64


//--------------------- .nv.constant0._Z17sumArraysOnDevicePfS_S_i --------------------------
	.section	.nv.constant0._Z17sumArraysOnDevicePfS_S_i,"a",@progbits
	.sectionflags	@""
	.align	4
.nv.constant0._Z17sumArraysOnDevicePfS_S_i:
	.zero		924


//--------------------- SYMBOLS --------------------------

	.type		.nv.reservedSmem.offset0,@object
	.size		.nv.reservedSmem.offset0,0x4
